	.headerflags	@"EF_CUDA_TEXMODE_UNIFIED EF_CUDA_64BIT_ADDRESS EF_CUDA_ACCELERATORS EF_CUDA_SM90 EF_CUDA_VIRTUAL_SM(EF_CUDA_SM90)"
	.elftype	@"ET_EXEC"


//--------------------- .nv.info                  --------------------------
	.section	.nv.info,"",@"SHT_CUDA_INFO"
	.align	4


	//----- nvinfo : EIATTR_REGCOUNT
	.align		4
        /*0000*/ 	.byte	0x04, 0x2f
        /*0002*/ 	.short	(.L_3 - .L_2)
	.align		4
.L_2:
        /*0004*/ 	.word	index@(triton_poi_fused__native_batch_norm_legit_no_training_add_relu_15)
        /*0008*/ 	.word	0x00000027


	//----- nvinfo : EIATTR_MIN_STACK_SIZE
	.align		4
.L_3:
        /*000c*/ 	.byte	0x04, 0x12
        /*000e*/ 	.short	(.L_5 - .L_4)
	.align		4
.L_4:
        /*0010*/ 	.word	index@(triton_poi_fused__native_batch_norm_legit_no_training_add_relu_15)
        /*0014*/ 	.word	0x00000000


	//----- nvinfo : EIATTR_FRAME_SIZE
	.align		4
.L_5:
        /*0018*/ 	.byte	0x04, 0x11
        /*001a*/ 	.short	(.L_7 - .L_6)
	.align		4
.L_6:
        /*001c*/ 	.word	index@(triton_poi_fused__native_batch_norm_legit_no_training_add_relu_15)
        /*0020*/ 	.word	0x00000000


	//----- nvinfo : EIATTR_MIN_STACK_SIZE
	.align		4
.L_7:
        /*0024*/ 	.byte	0x04, 0x12
        /*0026*/ 	.short	(.L_9 - .L_8)
	.align		4
.L_8:
        /*0028*/ 	.word	index@(triton_poi_fused__native_batch_norm_legit_no_training_add_relu_15)
        /*002c*/ 	.word	0x00000000
.L_9:


//--------------------- .nv.info.triton_poi_fused__native_batch_norm_legit_no_training_add_relu_15 --------------------------
	.section	.nv.info.triton_poi_fused__native_batch_norm_legit_no_training_add_relu_15,"",@"SHT_CUDA_INFO"
	.sectionflags	@""
	.align	4


	//----- nvinfo : EIATTR_CUDA_API_VERSION
	.align		4
        /*0000*/ 	.byte	0x04, 0x37
        /*0002*/ 	.short	(.L_11 - .L_10)
.L_10:
        /*0004*/ 	.word	0x0000007c


	//----- nvinfo : EIATTR_KPARAM_INFO
	.align		4
.L_11:
        /*0008*/ 	.byte	0x04, 0x17
        /*000a*/ 	.short	(.L_13 - .L_12)
.L_12:
        /*000c*/ 	.word	0x00000000
        /*0010*/ 	.short	0x0007
        /*0012*/ 	.short	0x0038
        /*0014*/ 	.byte	0x00, 0xf0, 0x11, 0x00


	//----- nvinfo : EIATTR_KPARAM_INFO
	.align		4
.L_13:
        /*0018*/ 	.byte	0x04, 0x17
        /*001a*/ 	.short	(.L_15 - .L_14)
.L_14:
        /*001c*/ 	.word	0x00000000
        /*0020*/ 	.short	0x0006
        /*0022*/ 	.short	0x0030
        /*0024*/ 	.byte	0x00, 0xf4, 0x21, 0x00


	//----- nvinfo : EIATTR_KPARAM_INFO
	.align		4
.L_15:
        /*0028*/ 	.byte	0x04, 0x17
        /*002a*/ 	.short	(.L_17 - .L_16)
.L_16:
        /*002c*/ 	.word	0x00000000
        /*0030*/ 	.short	0x0005
        /*0032*/ 	.short	0x0028
        /*0034*/ 	.byte	0x00, 0xf4, 0x21, 0x00


	//----- nvinfo : EIATTR_KPARAM_INFO
	.align		4
.L_17:
        /*0038*/ 	.byte	0x04, 0x17
        /*003a*/ 	.short	(.L_19 - .L_18)
.L_18:
        /*003c*/ 	.word	0x00000000
        /*0040*/ 	.short	0x0004
        /*0042*/ 	.short	0x0020
        /*0044*/ 	.byte	0x00, 0xf4, 0x21, 0x00


	//----- nvinfo : EIATTR_KPARAM_INFO
	.align		4
.L_19:
        /*0048*/ 	.byte	0x04, 0x17
        /*004a*/ 	.short	(.L_21 - .L_20)
.L_20:
        /*004c*/ 	.word	0x00000000
        /*0050*/ 	.short	0x0003
        /*0052*/ 	.short	0x0018
        /*0054*/ 	.byte	0x00, 0xf4, 0x21, 0x00


	//----- nvinfo : EIATTR_KPARAM_INFO
	.align		4
.L_21:
        /*0058*/ 	.byte	0x04, 0x17
        /*005a*/ 	.short	(.L_23 - .L_22)
.L_22:
        /*005c*/ 	.word	0x00000000
        /*0060*/ 	.short	0x0002
        /*0062*/ 	.short	0x0010
        /*0064*/ 	.byte	0x00, 0xf4, 0x21, 0x00


	//----- nvinfo : EIATTR_KPARAM_INFO
	.align		4
.L_23:
        /*0068*/ 	.byte	0x04, 0x17
        /*006a*/ 	.short	(.L_25 - .L_24)
.L_24:
        /*006c*/ 	.word	0x00000000
        /*0070*/ 	.short	0x0001
        /*0072*/ 	.short	0x0008
        /*0074*/ 	.byte	0x00, 0xf4, 0x21, 0x00


	//----- nvinfo : EIATTR_KPARAM_INFO
	.align		4
.L_25:
        /*0078*/ 	.byte	0x04, 0x17
        /*007a*/ 	.short	(.L_27 - .L_26)
.L_26:
        /*007c*/ 	.word	0x00000000
        /*0080*/ 	.short	0x0000
        /*0082*/ 	.short	0x0000
        /*0084*/ 	.byte	0x00, 0xf4, 0x21, 0x00


	//----- nvinfo : EIATTR_SPARSE_MMA_MASK
	.align		4
.L_27:
        /*0088*/ 	.byte	0x03, 0x50
        /*008a*/ 	.short	0x0000


	//----- nvinfo : EIATTR_MAXREG_COUNT
	.align		4
        /*008c*/ 	.byte	0x03, 0x1b
        /*008e*/ 	.short	0x00ff


	//----- nvinfo : EIATTR_EXIT_INSTR_OFFSETS
	.align		4
        /*0090*/ 	.byte	0x04, 0x1c
        /*0092*/ 	.short	(.L_29 - .L_28)


	//   ....[0]....
.L_28:
        /*0094*/ 	.word	0x000007d0


	//----- nvinfo : EIATTR_REQNTID
	.align		4
.L_29:
        /*0098*/ 	.byte	0x04, 0x10
        /*009a*/ 	.short	(.L_31 - .L_30)
.L_30:
        /*009c*/ 	.word	0x00000080
        /*00a0*/ 	.word	0x00000001
        /*00a4*/ 	.word	0x00000001


	//----- nvinfo : EIATTR_CBANK_PARAM_SIZE
	.align		4
.L_31:
        /*00a8*/ 	.byte	0x03, 0x19
        /*00aa*/ 	.short	0x003c


	//----- nvinfo : EIATTR_PARAM_CBANK
	.align		4
        /*00ac*/ 	.byte	0x04, 0x0a
        /*00ae*/ 	.short	(.L_33 - .L_32)
	.align		4
.L_32:
        /*00b0*/ 	.word	index@(.nv.constant0.triton_poi_fused__native_batch_norm_legit_no_training_add_relu_15)
        /*00b4*/ 	.short	0x0210
        /*00b6*/ 	.short	0x003c


	//----- nvinfo : EIATTR_SW_WAR
	.align		4
.L_33:
        /*00b8*/ 	.byte	0x04, 0x36
        /*00ba*/ 	.short	(.L_35 - .L_34)
.L_34:
        /*00bc*/ 	.word	0x00000008
.L_35:


//--------------------- .nv.callgraph             --------------------------
	.section	.nv.callgraph,"",@"SHT_CUDA_CALLGRAPH"
	.align	4
	.sectionentsize	8
	.align		4
        /*0000*/ 	.word	0x00000000
	.align		4
        /*0004*/ 	.word	0xffffffff
	.align		4
        /*0008*/ 	.word	0x00000000
	.align		4
        /*000c*/ 	.word	0xfffffffe
	.align		4
        /*0010*/ 	.word	0x00000000
	.align		4
        /*0014*/ 	.word	0xfffffffd
	.align		4
        /*0018*/ 	.word	0x00000000
	.align		4
        /*001c*/ 	.word	0xfffffffc


//--------------------- .nv.constant4             --------------------------
	.section	.nv.constant4,"a",@progbits
	.align	8
	.align		8
.nv.constant4:
        /*0000*/ 	.dword	_$_str
	.align		8
        /*0008*/ 	.dword	_$_str_$_2


//--------------------- .text.triton_poi_fused__native_batch_norm_legit_no_training_add_relu_15 --------------------------
	.section	.text.triton_poi_fused__native_batch_norm_legit_no_training_add_relu_15,"ax",@progbits
	.align	128
        .global         triton_poi_fused__native_batch_norm_legit_no_training_add_relu_15
        .type           triton_poi_fused__native_batch_norm_legit_no_training_add_relu_15,@function
        .size           triton_poi_fused__native_batch_norm_legit_no_training_add_relu_15,(.L_x_1 - triton_poi_fused__native_batch_norm_legit_no_training_add_relu_15)
        .other          triton_poi_fused__native_batch_norm_legit_no_training_add_relu_15,@"STO_CUDA_ENTRY STV_DEFAULT"
triton_poi_fused__native_batch_norm_legit_no_training_add_relu_15:
.text.triton_poi_fused__native_batch_norm_legit_no_training_add_relu_15:
[----:B------:R-:W-:Y:S01]  /*0000*/  LDC R1, c[0x0][0x28] ;  /* 0x00000a00ff017b82 */ /* 0x000fe20000000800 */
[----:B------:R-:W1:Y:S07]  /*0010*/  S2R R0, SR_TID.X ;  /* 0x0000000000007919 */ /* 0x000e6e0000002100 */
[----:B------:R-:W2:Y:S01]  /*0020*/  LDC.64 R4, c[0x0][0x220] ;  /* 0x00008800ff047b82 */ /* 0x000ea20000000a00 */
[----:B------:R-:W-:Y:S01]  /*0030*/  ULDC.64 UR4, c[0x0][0x208] ;  /* 0x0000820000047ab9 */ /* 0x000fe20000000a00 */
[----:B------:R-:W3:Y:S06]  /*0040*/  S2R R7, SR_CTAID.X ;  /* 0x0000000000077919 */ /* 0x000eec0000002500 */
[----:B------:R-:W4:Y:S08]  /*0050*/  LDC.64 R8, c[0x0][0x218] ;  /* 0x00008600ff087b82 */ /* 0x000f300000000a00 */
[----:B------:R-:W5:Y:S08]  /*0060*/  LDC.64 R20, c[0x0][0x210] ;  /* 0x00008400ff147b82 */ /* 0x000f700000000a00 */
[----:B------:R-:W5:Y:S01]  /*0070*/  LDC.64 R12, c[0x0][0x228] ;  /* 0x00008a00ff0c7b82 */ /* 0x000f620000000a00 */
[----:B-1----:R-:W-:-:S07]  /*0080*/  SHF.L.U32 R0, R0, 0x2, RZ ;  /* 0x0000000200007819 */ /* 0x002fce00000006ff */
[----:B------:R-:W1:Y:S01]  /*0090*/  LDC.64 R16, c[0x0][0x230] ;  /* 0x00008c00ff107b82 */ /* 0x000e620000000a00 */
[----:B---3--:R-:W-:Y:S02]  /*00a0*/  SHF.R.S32.HI R3, RZ, 0x15, R7 ;  /* 0x00000015ff037819 */ /* 0x008fe40000011407 */
[----:B------:R-:W-:Y:S02]  /*00b0*/  LOP3.LUT R0, R0, 0x1fc, RZ, 0xc0, !PT ;  /* 0x000001fc00007812 */ /* 0x000fe400078ec0ff */
[----:B------:R-:W-:Y:S01]  /*00c0*/  SGXT R3, R3, 0x1 ;  /* 0x000000010303781a */ /* 0x000fe20000000200 */
[----:B------:R-:W-:Y:S01]  /*00d0*/  HFMA2.MMA R2, -RZ, RZ, 1.625, 0 ;  /* 0x3e800000ff027435 */ /* 0x000fe200000001ff */
[----:B------:R-:W-:Y:S01]  /*00e0*/  LEA R0, R7, R0, 0xa ;  /* 0x0000000007007211 */ /* 0x000fe200078e50ff */
[----:B------:R-:W3:Y:S03]  /*00f0*/  LDC.64 R24, c[0x0][0x238] ;  /* 0x00008e00ff187b82 */ /* 0x000ee60000000a00 */
[----:B------:R-:W-:-:S04]  /*0100*/  LEA.HI R3, R3, R0, RZ, 0x9 ;  /* 0x0000000003037211 */ /* 0x000fc800078f48ff */
[----:B------:R-:W-:-:S04]  /*0110*/  LOP3.LUT R3, R3, 0xfffffe00, RZ, 0xc0, !PT ;  /* 0xfffffe0003037812 */ /* 0x000fc800078ec0ff */
[----:B------:R-:W-:-:S05]  /*0120*/  IADD3 R3, R0, -R3, RZ ;  /* 0x8000000300037210 */ /* 0x000fca0007ffe0ff */
[----:B--2---:R-:W-:-:S06]  /*0130*/  IMAD.WIDE R4, R3, 0x4, R4 ;  /* 0x0000000403047825 */ /* 0x004fcc00078e0204 */
[----:B------:R-:W2:Y:S01]  /*0140*/  LDG.E.EL.128 R4, desc[UR4][R4.64] ;  /* 0x0000000404047981 */ /* 0x000ea2000c2e1d00 */
[----:B----4-:R-:W-:-:S04]  /*0150*/  IMAD.WIDE R8, R3, 0x4, R8 ;  /* 0x0000000403087825 */ /* 0x010fc800078e0208 */
[----:B-----5:R-:W-:Y:S02]  /*0160*/  IMAD.WIDE R20, R0, 0x4, R20 ;  /* 0x0000000400147825 */ /* 0x020fe400078e0214 */
[----:B------:R-:W4:Y:S02]  /*0170*/  LDG.E.EL.128 R8, desc[UR4][R8.64] ;  /* 0x0000000408087981 */ /* 0x000f24000c2e1d00 */
[C---:B0-----:R-:W-:Y:S02]  /*0180*/  IMAD.WIDE R12, R3.reuse, 0x4, R12 ;  /* 0x00000004030c7825 */ /* 0x041fe400078e020c */
[----:B------:R-:W4:Y:S02]  /*0190*/  LDG.E.128 R28, desc[UR4][R20.64+0x800] ;  /* 0x00080004141c7981 */ /* 0x000f24000c1e1d00 */
[----:B-1----:R-:W-:Y:S02]  /*01a0*/  IMAD.WIDE R16, R3, 0x4, R16 ;  /* 0x0000000403107825 */ /* 0x002fe400078e0210 */
[----:B------:R-:W5:Y:S02]  /*01b0*/  LDG.E.128 R32, desc[UR4][R20.64] ;  /* 0x0000000414207981 */ /* 0x000f64000c1e1d00 */
[----:B--2---:R-:W-:Y:S01]  /*01c0*/  FADD R7, R7, 9.9999997473787516356e-06 ;  /* 0x3727c5ac07077421 */ /* 0x004fe20000000000 */
[----:B------:R-:W-:-:S04]  /*01d0*/  FADD R6, R6, 9.9999997473787516356e-06 ;  /* 0x3727c5ac06067421 */ /* 0x000fc80000000000 */
[----:B------:R-:W0:Y:S08]  /*01e0*/  MUFU.SQRT R14, R6 ;  /* 0x00000006000e7308 */ /* 0x000e300000002000 */
[----:B------:R-:W1:Y:S01]  /*01f0*/  MUFU.SQRT R7, R7 ;  /* 0x0000000700077308 */ /* 0x000e620000002000 */
[C---:B0-----:R-:W-:Y:S02]  /*0200*/  FSETP.GT.AND P0, PT, R14.reuse, 8.50705917302346158658e+37, PT ;  /* 0x7e8000000e00780b */ /* 0x041fe40003f04000 */
[----:B------:R-:W-:-:S02]  /*0210*/  FSETP.GEU.AND P2, PT, R14, 1.175494350822287508e-38, PT ;  /* 0x008000000e00780b */ /* 0x000fc40003f4e000 */
[C---:B-1----:R-:W-:Y:S02]  /*0220*/  FSETP.GT.AND P1, PT, R7.reuse, 8.50705917302346158658e+37, PT ;  /* 0x7e8000000700780b */ /* 0x042fe40003f24000 */
[----:B------:R-:W-:-:S07]  /*0230*/  FSETP.GEU.AND P3, PT, R7, 1.175494350822287508e-38, PT ;  /* 0x008000000700780b */ /* 0x000fce0003f6e000 */
[----:B------:R-:W-:-:S04]  /*0240*/  @P0 FMUL R14, R14, 0.25 ;  /* 0x3e8000000e0e0820 */ /* 0x000fc80000400000 */
[----:B------:R-:W-:Y:S01]  /*0250*/  @P1 FMUL R7, R7, 0.25 ;  /* 0x3e80000007071820 */ /* 0x000fe20000400000 */
[----:B------:R-:W-:-:S03]  /*0260*/  @!P2 FMUL R14, R14, 16777216 ;  /* 0x4b8000000e0ea820 */ /* 0x000fc60000400000 */
[----:B------:R-:W-:Y:S01]  /*0270*/  @!P3 FMUL R7, R7, 16777216 ;  /* 0x4b8000000707b820 */ /* 0x000fe20000400000 */
[----:B------:R-:W0:Y:S01]  /*0280*/  MUFU.RCP R6, R14 ;  /* 0x0000000e00067308 */ /* 0x000e220000001000 */
[C---:B------:R-:W-:Y:S02]  /*0290*/  FSEL R15, R2.reuse, 1, P0 ;  /* 0x3f800000020f7808 */ /* 0x040fe40000000000 */
[----:B------:R-:W-:-:S05]  /*02a0*/  FSEL R18, R2, 1, P1 ;  /* 0x3f80000002127808 */ /* 0x000fca0000800000 */
[----:B------:R-:W1:Y:S01]  /*02b0*/  MUFU.RCP R7, R7 ;  /* 0x0000000700077308 */ /* 0x000e620000001000 */
[----:B------:R-:W-:Y:S01]  /*02c0*/  @!P2 FMUL R15, R15, 16777216 ;  /* 0x4b8000000f0fa820 */ /* 0x000fe20000400000 */
[----:B------:R-:W-:-:S03]  /*02d0*/  @!P3 FMUL R18, R18, 16777216 ;  /* 0x4b8000001212b820 */ /* 0x000fc60000400000 */
[----:B0-----:R-:W-:Y:S02]  /*02e0*/  FMUL R6, R6, R15 ;  /* 0x0000000f06067220 */ /* 0x001fe40000400000 */
[----:B------:R-:W2:Y:S01]  /*02f0*/  LDG.E.EL.128 R12, desc[UR4][R12.64] ;  /* 0x000000040c0c7981 */ /* 0x000ea2000c2e1d00 */
[----:B-1----:R-:W-:-:S03]  /*0300*/  FMUL R3, R7, R18 ;  /* 0x0000001207037220 */ /* 0x002fc60000400000 */
[----:B------:R-:W2:Y:S01]  /*0310*/  LDG.E.EL.128 R16, desc[UR4][R16.64] ;  /* 0x0000000410107981 */ /* 0x000ea2000c2e1d00 */
[----:B------:R-:W-:Y:S01]  /*0320*/  FADD R7, R4, 9.9999997473787516356e-06 ;  /* 0x3727c5ac04077421 */ /* 0x000fe20000000000 */
[--C-:B----4-:R-:W-:Y:S01]  /*0330*/  FADD R4, R31, -R11.reuse ;  /* 0x8000000b1f047221 */ /* 0x110fe20000000000 */
[----:B-----5:R-:W-:Y:S01]  /*0340*/  FADD R20, R35, -R11 ;  /* 0x8000000b23147221 */ /* 0x020fe20000000000 */
[--C-:B------:R-:W-:Y:S01]  /*0350*/  FADD R21, R30, -R10.reuse ;  /* 0x8000000a1e157221 */ /* 0x100fe20000000000 */
[----:B------:R-:W-:Y:S01]  /*0360*/  FADD R23, R34, -R10 ;  /* 0x8000000a22177221 */ /* 0x000fe20000000000 */
[----:B------:R3:W0:Y:S01]  /*0370*/  MUFU.SQRT R36, R7 ;  /* 0x0000000700247308 */ /* 0x0006220000002000 */
[C---:B------:R-:W-:Y:S01]  /*0380*/  FMUL R4, R3.reuse, R4 ;  /* 0x0000000403047220 */ /* 0x040fe20000400000 */
[C---:B------:R-:W-:Y:S01]  /*0390*/  FMUL R21, R6.reuse, R21 ;  /* 0x0000001506157220 */ /* 0x040fe20000400000 */
[----:B------:R-:W-:Y:S01]  /*03a0*/  FMUL R23, R6, R23 ;  /* 0x0000001706177220 */ /* 0x000fe20000400000 */
[----:B------:R-:W-:Y:S01]  /*03b0*/  FMUL R10, R3, R20 ;  /* 0x00000014030a7220 */ /* 0x000fe20000400000 */
[----:B---3--:R-:W-:-:S05]  /*03c0*/  IMAD.WIDE R6, R0, 0x4, R24 ;  /* 0x0000000400067825 */ /* 0x008fca00078e0218 */
[----:B------:R-:W3:Y:S01]  /*03d0*/  LDG.E.128 R24, desc[UR4][R6.64+0x800] ;  /* 0x0008000406187981 */ /* 0x000ee2000c1e1d00 */
[C---:B0-----:R-:W-:Y:S02]  /*03e0*/  FSETP.GT.AND P0, PT, R36.reuse, 8.50705917302346158658e+37, PT ;  /* 0x7e8000002400780b */ /* 0x041fe40003f04000 */
[----:B------:R-:W-:-:S11]  /*03f0*/  FSETP.GEU.AND P1, PT, R36, 1.175494350822287508e-38, PT ;  /* 0x008000002400780b */ /* 0x000fd60003f2e000 */
[----:B------:R-:W-:-:S04]  /*0400*/  @P0 FMUL R36, R36, 0.25 ;  /* 0x3e80000024240820 */ /* 0x000fc80000400000 */
[----:B------:R-:W-:-:S04]  /*0410*/  @!P1 FMUL R36, R36, 16777216 ;  /* 0x4b80000024249820 */ /* 0x000fc80000400000 */
[----:B------:R-:W0:Y:S01]  /*0420*/  MUFU.RCP R11, R36 ;  /* 0x00000024000b7308 */ /* 0x000e220000001000 */
[----:B------:R-:W-:Y:S01]  /*0430*/  FADD R5, R5, 9.9999997473787516356e-06 ;  /* 0x3727c5ac05057421 */ /* 0x000fe20000000000 */
[C-C-:B--2---:R-:W-:Y:S01]  /*0440*/  FFMA R4, R15.reuse, R4, R19.reuse ;  /* 0x000000040f047223 */ /* 0x144fe20000000013 */
[----:B------:R-:W-:Y:S01]  /*0450*/  FFMA R10, R15, R10, R19 ;  /* 0x0000000a0f0a7223 */ /* 0x000fe20000000013 */
[C-C-:B------:R-:W-:Y:S01]  /*0460*/  FFMA R3, R14.reuse, R21, R18.reuse ;  /* 0x000000150e037223 */ /* 0x140fe20000000012 */
[----:B------:R-:W-:Y:S02]  /*0470*/  FFMA R15, R14, R23, R18 ;  /* 0x000000170e0f7223 */ /* 0x000fe40000000012 */
[----:B------:R1:W2:Y:S01]  /*0480*/  LDG.E.128 R20, desc[UR4][R6.64] ;  /* 0x0000000406147981 */ /* 0x0002a2000c1e1d00 */
[----:B------:R-:W-:-:S05]  /*0490*/  FSEL R14, R2, 1, P0 ;  /* 0x3f800000020e7808 */ /* 0x000fca0000000000 */
[----:B------:R-:W-:-:S04]  /*04a0*/  @!P1 FMUL R14, R14, 16777216 ;  /* 0x4b8000000e0e9820 */ /* 0x000fc80000400000 */
[----:B0-----:R-:W-:Y:S01]  /*04b0*/  FMUL R11, R11, R14 ;  /* 0x0000000e0b0b7220 */ /* 0x001fe20000400000 */
[----:B------:R-:W-:Y:S01]  /*04c0*/  FADD R32, R32, -R8 ;  /* 0x8000000820207221 */ /* 0x000fe20000000000 */
[----:B------:R-:W0:Y:S01]  /*04d0*/  MUFU.SQRT R14, R5 ;  /* 0x00000005000e7308 */ /* 0x000e220000002000 */
[----:B-1----:R-:W1:Y:S01]  /*04e0*/  LDC.64 R6, c[0x0][0x240] ;  /* 0x00009000ff067b82 */ /* 0x002e620000000a00 */
[C---:B0-----:R-:W-:Y:S02]  /*04f0*/  FSETP.GT.AND P0, PT, R14.reuse, 8.50705917302346158658e+37, PT ;  /* 0x7e8000000e00780b */ /* 0x041fe40003f04000 */
[----:B------:R-:W-:-:S11]  /*0500*/  FSETP.GEU.AND P1, PT, R14, 1.175494350822287508e-38, PT ;  /* 0x008000000e00780b */ /* 0x000fd60003f2e000 */
[----:B------:R-:W-:-:S04]  /*0510*/  @P0 FMUL R14, R14, 0.25 ;  /* 0x3e8000000e0e0820 */ /* 0x000fc80000400000 */
[----:B------:R-:W-:-:S06]  /*0520*/  @!P1 FMUL R14, R14, 16777216 ;  /* 0x4b8000000e0e9820 */ /* 0x000fcc0000400000 */
[----:B------:R-:W0:Y:S01]  /*0530*/  MUFU.RCP R14, R14 ;  /* 0x0000000e000e7308 */ /* 0x000e220000001000 */
[----:B------:R-:W-:Y:S01]  /*0540*/  FSEL R19, R2, 1, P0 ;  /* 0x3f80000002137808 */ /* 0x000fe20000000000 */
[----:B------:R-:W-:-:S04]  /*0550*/  FMUL R5, R11, R32 ;  /* 0x000000200b057220 */ /* 0x000fc80000400000 */
[----:B------:R-:W-:Y:S01]  /*0560*/  @!P1 FMUL R19, R19, 16777216 ;  /* 0x4b80000013139820 */ /* 0x000fe20000400000 */
[--C-:B------:R-:W-:Y:S01]  /*0570*/  FADD R33, R33, -R9.reuse ;  /* 0x8000000921217221 */ /* 0x100fe20000000000 */
[----:B------:R-:W-:Y:S01]  /*0580*/  FADD R28, R28, -R8 ;  /* 0x800000081c1c7221 */ /* 0x000fe20000000000 */
[----:B------:R-:W-:Y:S01]  /*0590*/  FADD R29, R29, -R9 ;  /* 0x800000091d1d7221 */ /* 0x000fe20000000000 */
[----:B------:R-:W-:Y:S01]  /*05a0*/  FFMA R5, R12, R5, R16 ;  /* 0x000000050c057223 */ /* 0x000fe20000000010 */
[----:B0-----:R-:W-:Y:S01]  /*05b0*/  FMUL R2, R14, R19 ;  /* 0x000000130e027220 */ /* 0x001fe20000400000 */
[----:B------:R-:W-:-:S03]  /*05c0*/  FMUL R11, R11, R28 ;  /* 0x0000001c0b0b7220 */ /* 0x000fc60000400000 */
[C---:B------:R-:W-:Y:S01]  /*05d0*/  FMUL R8, R2.reuse, R33 ;  /* 0x0000002102087220 */ /* 0x040fe20000400000 */
[----:B------:R-:W-:Y:S01]  /*05e0*/  FMUL R2, R2, R29 ;  /* 0x0000001d02027220 */ /* 0x000fe20000400000 */
[----:B------:R-:W-:Y:S02]  /*05f0*/  FFMA R11, R12, R11, R16 ;  /* 0x0000000b0c0b7223 */ /* 0x000fe40000000010 */
[C-C-:B------:R-:W-:Y:S01]  /*0600*/  FFMA R8, R13.reuse, R8, R17.reuse ;  /* 0x000000080d087223 */ /* 0x140fe20000000011 */
[----:B------:R-:W-:Y:S01]  /*0610*/  FFMA R2, R13, R2, R17 ;  /* 0x000000020d027223 */ /* 0x000fe20000000011 */
[----:B---3--:R-:W-:Y:S01]  /*0620*/  FSETP.GEU.AND P5, PT, R3, -R26, PT ;  /* 0x8000001a0300720b */ /* 0x008fe20003fae000 */
[----:B------:R-:W-:Y:S01]  /*0630*/  FADD R3, R26, R3 ;  /* 0x000000031a037221 */ /* 0x000fe20000000000 */
[----:B------:R-:W-:Y:S01]  /*0640*/  FSETP.GEU.AND P3, PT, R11, -R24, PT ;  /* 0x800000180b00720b */ /* 0x000fe20003f6e000 */
[----:B------:R-:W-:Y:S01]  /*0650*/  FADD R24, R24, R11 ;  /* 0x0000000b18187221 */ /* 0x000fe20000000000 */
[----:B------:R-:W-:Y:S01]  /*0660*/  FSETP.GEU.AND P4, PT, R2, -R25, PT ;  /* 0x800000190200720b */ /* 0x000fe20003f8e000 */
[----:B------:R-:W-:Y:S01]  /*0670*/  FADD R2, R25, R2 ;  /* 0x0000000219027221 */ /* 0x000fe20000000000 */
[----:B-1----:R-:W-:Y:S01]  /*0680*/  IMAD.WIDE R6, R0, 0x4, R6 ;  /* 0x0000000400067825 */ /* 0x002fe200078e0206 */
[----:B------:R-:W-:-:S02]  /*0690*/  SEL R26, R3, RZ, P5 ;  /* 0x000000ff031a7207 */ /* 0x000fc40002800000 */
[----:B------:R-:W-:Y:S02]  /*06a0*/  SEL R24, R24, RZ, P3 ;  /* 0x000000ff18187207 */ /* 0x000fe40001800000 */
[----:B------:R-:W-:Y:S02]  /*06b0*/  SEL R25, R2, RZ, P4 ;  /* 0x000000ff02197207 */ /* 0x000fe40002000000 */
[----:B--2---:R-:W-:Y:S01]  /*06c0*/  FSETP.GEU.AND P6, PT, R5, -R20, PT ;  /* 0x800000140500720b */ /* 0x004fe20003fce000 */
[----:B------:R-:W-:Y:S01]  /*06d0*/  FADD R5, R20, R5 ;  /* 0x0000000514057221 */ /* 0x000fe20000000000 */
[----:B------:R-:W-:Y:S01]  /*06e0*/  FSETP.GEU.AND P0, PT, R8, -R21, PT ;  /* 0x800000150800720b */ /* 0x000fe20003f0e000 */
[----:B------:R-:W-:Y:S01]  /*06f0*/  FADD R9, R21, R8 ;  /* 0x0000000815097221 */ /* 0x000fe20000000000 */
[----:B------:R-:W-:Y:S02]  /*0700*/  FSETP.GEU.AND P1, PT, R15, -R22, PT ;  /* 0x800000160f00720b */ /* 0x000fe40003f2e000 */
[----:B------:R-:W-:Y:S01]  /*0710*/  SEL R8, R5, RZ, P6 ;  /* 0x000000ff05087207 */ /* 0x000fe20003000000 */
[----:B------:R-:W-:Y:S01]  /*0720*/  FADD R15, R22, R15 ;  /* 0x0000000f160f7221 */ /* 0x000fe20000000000 */
[----:B------:R-:W-:Y:S01]  /*0730*/  FSETP.GEU.AND P2, PT, R10, -R23, PT ;  /* 0x800000170a00720b */ /* 0x000fe20003f4e000 */
[----:B------:R-:W-:Y:S01]  /*0740*/  FADD R23, R23, R10 ;  /* 0x0000000a17177221 */ /* 0x000fe20000000000 */
[----:B------:R-:W-:Y:S01]  /*0750*/  FSETP.GEU.AND P6, PT, R4, -R27, PT ;  /* 0x8000001b0400720b */ /* 0x000fe20003fce000 */
[----:B------:R-:W-:Y:S01]  /*0760*/  FADD R4, R27, R4 ;  /* 0x000000041b047221 */ /* 0x000fe20000000000 */
[----:B------:R-:W-:-:S02]  /*0770*/  SEL R9, R9, RZ, P0 ;  /* 0x000000ff09097207 */ /* 0x000fc40000000000 */
[----:B------:R-:W-:Y:S02]  /*0780*/  SEL R10, R15, RZ, P1 ;  /* 0x000000ff0f0a7207 */ /* 0x000fe40000800000 */
[----:B------:R-:W-:Y:S02]  /*0790*/  SEL R11, R23, RZ, P2 ;  /* 0x000000ff170b7207 */ /* 0x000fe40001000000 */
[----:B------:R-:W-:-:S03]  /*07a0*/  SEL R27, R4, RZ, P6 ;  /* 0x000000ff041b7207 */ /* 0x000fc60003000000 */
[----:B------:R-:W-:Y:S04]  /*07b0*/  STG.E.128 desc[UR4][R6.64], R8 ;  /* 0x0000000806007986 */ /* 0x000fe8000c101d04 */
[----:B------:R-:W-:Y:S01]  /*07c0*/  STG.E.128 desc[UR4][R6.64+0x800], R24 ;  /* 0x0008001806007986 */ /* 0x000fe2000c101d04 */
[----:B------:R-:W-:Y:S05]  /*07d0*/  EXIT ;  /* 0x000000000000794d */ /* 0x000fea0003800000 */
.L_x_0:
[----:B------:R-:W-:-:S00]  /*07e0*/  BRA `(.L_x_0) ;  /* 0xfffffffc00fc7947 */ /* 0x000fc0000383ffff */
[----:B------:R-:W-:-:S00]  /*07f0*/  NOP ;  /* 0x0000000000007918 */ /* 0x000fc00000000000 */
        /* <DEDUP_REMOVED lines=8> */
.L_x_1:


//--------------------- .nv.global.init           --------------------------
	.section	.nv.global.init,"aw",@progbits
.nv.global.init:
	.type		_$_str,@object
	.size		_$_str,(_$_str_$_2 - _$_str)
_$_str:
        /*0000*/ 	.byte	0x5f, 0x5f, 0x43, 0x55, 0x44, 0x41, 0x5f, 0x46, 0x54, 0x5a, 0x00
	.type		_$_str_$_2,@object
	.size		_$_str_$_2,(.L_1 - _$_str_$_2)
_$_str_$_2:
        /*000b*/ 	.byte	0x5f, 0x5f, 0x43, 0x55, 0x44, 0x41, 0x5f, 0x50, 0x52, 0x45, 0x43, 0x5f, 0x53, 0x51, 0x52, 0x54
        /*001b*/ 	.byte	0x00
.L_1:


//--------------------- .nv.constant0.triton_poi_fused__native_batch_norm_legit_no_training_add_relu_15 --------------------------
	.section	.nv.constant0.triton_poi_fused__native_batch_norm_legit_no_training_add_relu_15,"a",@progbits
	.sectionflags	@""
	.align	4
.nv.constant0.triton_poi_fused__native_batch_norm_legit_no_training_add_relu_15:
	.zero		588
